//
// Generated by NVIDIA NVVM Compiler
//
// Compiler Build ID: CL-36424714
// Cuda compilation tools, release 13.0, V13.0.88
// Based on NVVM 20.0.0
//

.version 9.0
.target sm_100
.address_size 64

	// .globl	_Z3addPiS_S_
.extern .func  (.param .b32 func_retval0) vprintf
(
	.param .b64 vprintf_param_0,
	.param .b64 vprintf_param_1
)
;
.global .align 1 .b8 $str[36] = {40, 71, 80, 85, 41, 32, 72, 101, 108, 108, 111, 32, 102, 114, 111, 109, 32, 116, 104, 114, 101, 97, 100, 32, 105, 100, 32, 40, 37, 100, 44, 37, 100, 41, 10};

.visible .entry _Z3addPiS_S_(
	.param .u64 .ptr .align 1 _Z3addPiS_S__param_0,
	.param .u64 .ptr .align 1 _Z3addPiS_S__param_1,
	.param .u64 .ptr .align 1 _Z3addPiS_S__param_2
)
{
	.local .align 8 .b8 	__local_depot0[8];
	.reg .b64 	%SP;
	.reg .b64 	%SPL;
	.reg .b32 	%r<8>;
	.reg .b64 	%rd<11>;

	mov.u64 	%SPL, __local_depot0;
	cvta.local.u64 	%SP, %SPL;
	ld.param.u64 	%rd1, [_Z3addPiS_S__param_0];
	ld.param.u64 	%rd2, [_Z3addPiS_S__param_1];
	ld.param.u64 	%rd3, [_Z3addPiS_S__param_2];
	cvta.to.global.u64 	%rd4, %rd3;
	cvta.to.global.u64 	%rd5, %rd2;
	cvta.to.global.u64 	%rd6, %rd1;
	add.u64 	%rd7, %SP, 0;
	add.u64 	%rd8, %SPL, 0;
	mov.u32 	%r1, %tid.x;
	mov.u32 	%r2, %tid.y;
	st.local.v2.u32 	[%rd8], {%r1, %r2};
	mov.u64 	%rd9, $str;
	cvta.global.u64 	%rd10, %rd9;
	{ // callseq 0, 0
	.param .b64 param0;
	st.param.b64 	[param0], %rd10;
	.param .b64 param1;
	st.param.b64 	[param1], %rd7;
	.param .b32 retval0;
	call.uni (retval0), 
	vprintf, 
	(
	param0, 
	param1
	);
	ld.param.b32 	%r3, [retval0];
	} // callseq 0
	ld.global.u32 	%r5, [%rd6];
	ld.global.u32 	%r6, [%rd5];
	add.s32 	%r7, %r6, %r5;
	st.global.u32 	[%rd4], %r7;
	ret;

}


// ===== COMPILED SASS (sm_100) =====

	.target	sm_100

	.elftype	@"ET_EXEC"


//--------------------- .note.nv.tkinfo           --------------------------
	.section	.note.nv.tkinfo,"",@"SHT_NOTE"
	.sectionflags	@"SHF_NOTE_NV_TKINFO"
	.tkinfo
        /*0018*/ 	.word	0x00000002
        /*0030*/ 	.string	""
        /*0030*/ 	.string	"ptxas"
        /*0030*/ 	.string	"Cuda compilation tools, release 13.0, V13.0.88"
        /*0030*/ 	.string	"Build cuda_13.0.r13.0/compiler.36424714_0"
        /*0030*/ 	.string	"-arch sm_100 -m 64 "



//--------------------- .note.nv.cuinfo           --------------------------
	.section	.note.nv.cuinfo,"",@"SHT_NOTE"
	.sectionflags	@"SHF_NOTE_NV_CUINFO"
        /*0018*/ 	.short	0x0002
        /*001a*/ 	.short	0x0064
        /*001c*/ 	.short	0x0082
	.zero		2


//--------------------- .nv.info                  --------------------------
	.section	.nv.info,"",@"SHT_CUDA_INFO"
	.align	4


	//----- nvinfo : EIATTR_REGCOUNT
	.align		4
        /*0000*/ 	.byte	0x04, 0x2f
        /*0002*/ 	.short	(.L_2 - .L_1)
	.align		4
.L_1:
        /*0004*/ 	.word	index@(_Z3addPiS_S_)
        /*0008*/ 	.word	0x00000018


	//----- nvinfo : EIATTR_FRAME_SIZE
	.align		4
.L_2:
        /*000c*/ 	.byte	0x04, 0x11
        /*000e*/ 	.short	(.L_4 - .L_3)
	.align		4
.L_3:
        /*0010*/ 	.word	index@(_Z3addPiS_S_)
        /*0014*/ 	.word	0x00000008


	//----- nvinfo : EIATTR_MIN_STACK_SIZE
	.align		4
.L_4:
        /*0018*/ 	.byte	0x04, 0x12
        /*001a*/ 	.short	(.L_6 - .L_5)
	.align		4
.L_5:
        /*001c*/ 	.word	index@(_Z3addPiS_S_)
        /*0020*/ 	.word	0x00000008
.L_6:


//--------------------- .nv.compat                --------------------------
	.section	.nv.compat,"",@"SHT_CUDA_COMPAT_INFO"
	.align	4
        /*0000*/ 	.byte	0x02, 0x09, 0x00, 0x00, 0x02, 0x02, 0x01, 0x00, 0x02, 0x05, 0x05, 0x00, 0x03, 0x07, 0x01, 0x01
        /*0010*/ 	.byte	0x02, 0x03, 0x00, 0x00, 0x02, 0x06, 0x01, 0x00, 0x04, 0x0b, 0x08, 0x00, 0x09, 0x00, 0x00, 0x00
        /*0020*/ 	.byte	0x00, 0x00, 0x00, 0x00


//--------------------- .nv.info._Z3addPiS_S_     --------------------------
	.section	.nv.info._Z3addPiS_S_,"",@"SHT_CUDA_INFO"
	.sectionflags	@""
	.align	4


	//----- nvinfo : EIATTR_CUDA_API_VERSION
	.align		4
        /*0000*/ 	.byte	0x04, 0x37
        /*0002*/ 	.short	(.L_8 - .L_7)
.L_7:
        /*0004*/ 	.word	0x00000082


	//----- nvinfo : EIATTR_KPARAM_INFO
	.align		4
.L_8:
        /*0008*/ 	.byte	0x04, 0x17
        /*000a*/ 	.short	(.L_10 - .L_9)
.L_9:
        /*000c*/ 	.word	0x00000000
        /*0010*/ 	.short	0x0002
        /*0012*/ 	.short	0x0010
        /*0014*/ 	.byte	0x00, 0xf5, 0x21, 0x00


	//----- nvinfo : EIATTR_KPARAM_INFO
	.align		4
.L_10:
        /*0018*/ 	.byte	0x04, 0x17
        /*001a*/ 	.short	(.L_12 - .L_11)
.L_11:
        /*001c*/ 	.word	0x00000000
        /*0020*/ 	.short	0x0001
        /*0022*/ 	.short	0x0008
        /*0024*/ 	.byte	0x00, 0xf5, 0x21, 0x00


	//----- nvinfo : EIATTR_KPARAM_INFO
	.align		4
.L_12:
        /*0028*/ 	.byte	0x04, 0x17
        /*002a*/ 	.short	(.L_14 - .L_13)
.L_13:
        /*002c*/ 	.word	0x00000000
        /*0030*/ 	.short	0x0000
        /*0032*/ 	.short	0x0000
        /*0034*/ 	.byte	0x00, 0xf5, 0x21, 0x00


	//----- nvinfo : EIATTR_SPARSE_MMA_MASK
	.align		4
.L_14:
        /*0038*/ 	.byte	0x03, 0x50
        /*003a*/ 	.short	0x0000


	//----- nvinfo : EIATTR_MAXREG_COUNT
	.align		4
        /*003c*/ 	.byte	0x03, 0x1b
        /*003e*/ 	.short	0x00ff


	//----- nvinfo : EIATTR_EXTERNS
	.align		4
        /*0040*/ 	.byte	0x04, 0x0f
        /*0042*/ 	.short	(.L_16 - .L_15)


	//   ....[0]....
	.align		4
.L_15:
        /*0044*/ 	.word	index@(vprintf)


	//----- nvinfo : EIATTR_MERCURY_ISA_VERSION
	.align		4
.L_16:
        /*0048*/ 	.byte	0x03, 0x5f
        /*004a*/ 	.short	0x0101


	//----- nvinfo : EIATTR_VRC_CTA_INIT_COUNT
	.align		4
        /*004c*/ 	.byte	0x02, 0x4a
	.zero		1
	.zero		1


	//----- nvinfo : EIATTR_SYSCALL_OFFSETS
	.align		4
        /*0050*/ 	.byte	0x04, 0x46
        /*0052*/ 	.short	(.L_18 - .L_17)


	//   ....[0]....
.L_17:
        /*0054*/ 	.word	0x00000100


	//----- nvinfo : EIATTR_EXIT_INSTR_OFFSETS
	.align		4
.L_18:
        /*0058*/ 	.byte	0x04, 0x1c
        /*005a*/ 	.short	(.L_20 - .L_19)


	//   ....[0]....
.L_19:
        /*005c*/ 	.word	0x00000180


	//----- nvinfo : EIATTR_CBANK_PARAM_SIZE
	.align		4
.L_20:
        /*0060*/ 	.byte	0x03, 0x19
        /*0062*/ 	.short	0x0018


	//----- nvinfo : EIATTR_PARAM_CBANK
	.align		4
        /*0064*/ 	.byte	0x04, 0x0a
        /*0066*/ 	.short	(.L_22 - .L_21)
	.align		4
.L_21:
        /*0068*/ 	.word	index@(.nv.constant0._Z3addPiS_S_)
        /*006c*/ 	.short	0x0380
        /*006e*/ 	.short	0x0018


	//----- nvinfo : EIATTR_SW_WAR
	.align		4
.L_22:
        /*0070*/ 	.byte	0x04, 0x36
        /*0072*/ 	.short	(.L_24 - .L_23)
.L_23:
        /*0074*/ 	.word	0x00000008
.L_24:


//--------------------- .nv.callgraph             --------------------------
	.section	.nv.callgraph,"",@"SHT_CUDA_CALLGRAPH"
	.align	4
	.sectionentsize	8
	.align		4
        /*0000*/ 	.word	0x00000000
	.align		4
        /*0004*/ 	.word	0xffffffff
	.align		4
        /*0008*/ 	.word	index@(_Z3addPiS_S_)
	.align		4
        /*000c*/ 	.word	index@(vprintf)
	.align		4
        /*0010*/ 	.word	0x00000000
	.align		4
        /*0014*/ 	.word	0xfffffffe
	.align		4
        /*0018*/ 	.word	0x00000000
	.align		4
        /*001c*/ 	.word	0xfffffffd
	.align		4
        /*0020*/ 	.word	0x00000000
	.align		4
        /*0024*/ 	.word	0xfffffffc


//--------------------- .nv.constant4             --------------------------
	.section	.nv.constant4,"a",@progbits
	.align	8
	.align		8
.nv.constant4:
        /*0000*/ 	.dword	vprintf
	.align		8
        /*0008*/ 	.dword	$str


//--------------------- .text._Z3addPiS_S_        --------------------------
	.section	.text._Z3addPiS_S_,"ax",@progbits
	.align	128
        .global         _Z3addPiS_S_
        .type           _Z3addPiS_S_,@function
        .size           _Z3addPiS_S_,(.L_x_2 - _Z3addPiS_S_)
        .other          _Z3addPiS_S_,@"STO_CUDA_ENTRY STV_DEFAULT"
_Z3addPiS_S_:
.text._Z3addPiS_S_:
[----:B------:R-:W0:Y:S01]  /*0000*/  LDC R1, c[0x0][0x37c] ;  /* 0x0000df00ff017b82 */ /* 0x000e220000000800 */
[----:B------:R-:W1:Y:S01]  /*0010*/  S2R R8, SR_TID.X ;  /* 0x0000000000087919 */ /* 0x000e620000002100 */
[----:B0-----:R-:W-:Y:S01]  /*0020*/  VIADD R1, R1, 0xfffffff8 ;  /* 0xfffffff801017836 */ /* 0x001fe20000000000 */
[----:B------:R-:W-:Y:S01]  /*0030*/  MOV R0, 0x0 ;  /* 0x0000000000007802 */ /* 0x000fe20000000f00 */
[----:B------:R-:W0:Y:S01]  /*0040*/  LDCU UR4, c[0x0][0x2f8] ;  /* 0x00005f00ff0477ac */ /* 0x000e220008000800 */
[----:B------:R-:W1:Y:S03]  /*0050*/  S2R R9, SR_TID.Y ;  /* 0x0000000000097919 */ /* 0x000e660000002200 */
[----:B------:R2:W3:Y:S01]  /*0060*/  LDC.64 R2, c[0x4][R0] ;  /* 0x0100000000027b82 */ /* 0x0004e20000000a00 */
[----:B------:R-:W4:Y:S01]  /*0070*/  LDCU.64 UR6, c[0x4][0x8] ;  /* 0x01000100ff0677ac */ /* 0x000f220008000a00 */
[----:B------:R-:W5:Y:S01]  /*0080*/  LDCU UR5, c[0x0][0x2fc] ;  /* 0x00005f80ff0577ac */ /* 0x000f620008000800 */
[----:B------:R-:W1:Y:S01]  /*0090*/  LDCU.64 UR36, c[0x0][0x358] ;  /* 0x00006b00ff2477ac */ /* 0x000e620008000a00 */
[----:B0-----:R-:W-:Y:S01]  /*00a0*/  IADD3 R6, P0, PT, R1, UR4, RZ ;  /* 0x0000000401067c10 */ /* 0x001fe2000ff1e0ff */
[----:B----4-:R-:W-:Y:S01]  /*00b0*/  IMAD.U32 R4, RZ, RZ, UR6 ;  /* 0x00000006ff047e24 */ /* 0x010fe2000f8e00ff */
[----:B------:R-:W-:-:S03]  /*00c0*/  MOV R5, UR7 ;  /* 0x0000000700057c02 */ /* 0x000fc60008000f00 */
[----:B-----5:R-:W-:Y:S01]  /*00d0*/  IMAD.X R7, RZ, RZ, UR5, P0 ;  /* 0x00000005ff077e24 */ /* 0x020fe200080e06ff */
[----:B-1----:R2:W-:Y:S07]  /*00e0*/  STL.64 [R1], R8 ;  /* 0x0000000801007387 */ /* 0x0025ee0000100a00 */
[----:B------:R-:W-:-:S07]  /*00f0*/  LEPC R20, `(.L_x_0) ;  /* 0x000000001014794e */ /* 0x000fce0000000000 */
[----:B--23--:R-:W-:Y:S05]  /*0100*/  CALL.ABS.NOINC R2 ;  /* 0x0000000002007343 */ /* 0x00cfea0003c00000 */
.L_x_0:
[----:B------:R-:W0:Y:S08]  /*0110*/  LDC.64 R2, c[0x0][0x380] ;  /* 0x0000e000ff027b82 */ /* 0x000e300000000a00 */
[----:B------:R-:W1:Y:S01]  /*0120*/  LDC.64 R4, c[0x0][0x388] ;  /* 0x0000e200ff047b82 */ /* 0x000e620000000a00 */
[----:B0-----:R-:W2:Y:S04]  /*0130*/  LDG.E R2, desc[UR36][R2.64] ;  /* 0x0000002402027981 */ /* 0x001ea8000c1e1900 */
[----:B-1----:R-:W2:Y:S03]  /*0140*/  LDG.E R5, desc[UR36][R4.64] ;  /* 0x0000002404057981 */ /* 0x002ea6000c1e1900 */
[----:B------:R-:W0:Y:S01]  /*0150*/  LDC.64 R6, c[0x0][0x390] ;  /* 0x0000e400ff067b82 */ /* 0x000e220000000a00 */
[----:B--2---:R-:W-:-:S05]  /*0160*/  IADD3 R9, PT, PT, R2, R5, RZ ;  /* 0x0000000502097210 */ /* 0x004fca0007ffe0ff */
[----:B0-----:R-:W-:Y:S01]  /*0170*/  STG.E desc[UR36][R6.64], R9 ;  /* 0x0000000906007986 */ /* 0x001fe2000c101924 */
[----:B------:R-:W-:Y:S05]  /*0180*/  EXIT ;  /* 0x000000000000794d */ /* 0x000fea0003800000 */
.L_x_1:
[----:B------:R-:W-:-:S00]  /*0190*/  BRA `(.L_x_1) ;  /* 0xfffffffc00fc7947 */ /* 0x000fc0000383ffff */
[----:B------:R-:W-:-:S00]  /*01a0*/  NOP ;  /* 0x0000000000007918 */ /* 0x000fc00000000000 */
        /* <DEDUP_REMOVED lines=13> */
.L_x_2:


//--------------------- .nv.global.init           --------------------------
	.section	.nv.global.init,"aw",@progbits
.nv.global.init:
	.type		$str,@object
	.size		$str,(.L_0 - $str)
$str:
        /*0000*/ 	.byte	0x28, 0x47, 0x50, 0x55, 0x29, 0x20, 0x48, 0x65, 0x6c, 0x6c, 0x6f, 0x20, 0x66, 0x72, 0x6f, 0x6d
        /*0010*/ 	.byte	0x20, 0x74, 0x68, 0x72, 0x65, 0x61, 0x64, 0x20, 0x69, 0x64, 0x20, 0x28, 0x25, 0x64, 0x2c, 0x25
        /*0020*/ 	.byte	0x64, 0x29, 0x0a, 0x00
.L_0:


//--------------------- .nv.shared.reserved.0     --------------------------
	.section	.nv.shared.reserved.0,"aw",@nobits
	.weak		__nv_reservedSMEM_offset_0_alias
	.size		__nv_reservedSMEM_offset_0_alias, 0, 64
	.other		__nv_reservedSMEM_offset_0_alias,@"STO_CUDA_RESERVED_SHARED STV_DEFAULT"
__nv_reservedSMEM_offset_0_alias:
	.zero		0
	.zero		64


//--------------------- .nv.constant0._Z3addPiS_S_ --------------------------
	.section	.nv.constant0._Z3addPiS_S_,"a",@progbits
	.sectionflags	@""
	.align	4
.nv.constant0._Z3addPiS_S_:
	.zero		920


//--------------------- SYMBOLS --------------------------

	.type		.nv.reservedSmem.offset0,@object
	.size		.nv.reservedSmem.offset0,0x4
	.type		vprintf,@function
